//
// Generated by NVIDIA NVVM Compiler
//
// Compiler Build ID: CL-36424714
// Cuda compilation tools, release 13.0, V13.0.88
// Based on NVVM 20.0.0
//

.version 9.0
.target sm_100
.address_size 64

	// .globl	_Z8testFuncv

.visible .entry _Z8testFuncv()
{


	ret;

}


// ===== COMPILED SASS (sm_100) =====

	.target	sm_100

	.elftype	@"ET_EXEC"


//--------------------- .note.nv.tkinfo           --------------------------
	.section	.note.nv.tkinfo,"",@"SHT_NOTE"
	.sectionflags	@"SHF_NOTE_NV_TKINFO"
	.tkinfo
        /*0018*/ 	.word	0x00000002
        /*0030*/ 	.string	""
        /*0030*/ 	.string	"ptxas"
        /*0030*/ 	.string	"Cuda compilation tools, release 13.0, V13.0.88"
        /*0030*/ 	.string	"Build cuda_13.0.r13.0/compiler.36424714_0"
        /*0030*/ 	.string	"-arch sm_100 -m 64 "



//--------------------- .note.nv.cuinfo           --------------------------
	.section	.note.nv.cuinfo,"",@"SHT_NOTE"
	.sectionflags	@"SHF_NOTE_NV_CUINFO"
        /*0018*/ 	.short	0x0002
        /*001a*/ 	.short	0x0064
        /*001c*/ 	.short	0x0082
	.zero		2


//--------------------- .nv.info                  --------------------------
	.section	.nv.info,"",@"SHT_CUDA_INFO"
	.align	4


	//----- nvinfo : EIATTR_REGCOUNT
	.align		4
        /*0000*/ 	.byte	0x04, 0x2f
        /*0002*/ 	.short	(.L_1 - .L_0)
	.align		4
.L_0:
        /*0004*/ 	.word	index@(_Z8testFuncv)
        /*0008*/ 	.word	0x00000004


	//----- nvinfo : EIATTR_FRAME_SIZE
	.align		4
.L_1:
        /*000c*/ 	.byte	0x04, 0x11
        /*000e*/ 	.short	(.L_3 - .L_2)
	.align		4
.L_2:
        /*0010*/ 	.word	index@(_Z8testFuncv)
        /*0014*/ 	.word	0x00000000


	//----- nvinfo : EIATTR_MIN_STACK_SIZE
	.align		4
.L_3:
        /*0018*/ 	.byte	0x04, 0x12
        /*001a*/ 	.short	(.L_5 - .L_4)
	.align		4
.L_4:
        /*001c*/ 	.word	index@(_Z8testFuncv)
        /*0020*/ 	.word	0x00000000
.L_5:


//--------------------- .nv.compat                --------------------------
	.section	.nv.compat,"",@"SHT_CUDA_COMPAT_INFO"
	.align	4
        /*0000*/ 	.byte	0x02, 0x09, 0x00, 0x00, 0x02, 0x02, 0x01, 0x00, 0x02, 0x05, 0x05, 0x00, 0x03, 0x07, 0x01, 0x01
        /*0010*/ 	.byte	0x02, 0x03, 0x00, 0x00, 0x02, 0x06, 0x01, 0x00, 0x04, 0x0b, 0x08, 0x00, 0x09, 0x00, 0x00, 0x00
        /*0020*/ 	.byte	0x00, 0x00, 0x00, 0x00


//--------------------- .nv.info._Z8testFuncv     --------------------------
	.section	.nv.info._Z8testFuncv,"",@"SHT_CUDA_INFO"
	.sectionflags	@""
	.align	4


	//----- nvinfo : EIATTR_CUDA_API_VERSION
	.align		4
        /*0000*/ 	.byte	0x04, 0x37
        /*0002*/ 	.short	(.L_7 - .L_6)
.L_6:
        /*0004*/ 	.word	0x00000082


	//----- nvinfo : EIATTR_SPARSE_MMA_MASK
	.align		4
.L_7:
        /*0008*/ 	.byte	0x03, 0x50
        /*000a*/ 	.short	0x0000


	//----- nvinfo : EIATTR_MAXREG_COUNT
	.align		4
        /*000c*/ 	.byte	0x03, 0x1b
        /*000e*/ 	.short	0x00ff


	//----- nvinfo : EIATTR_MERCURY_ISA_VERSION
	.align		4
        /*0010*/ 	.byte	0x03, 0x5f
        /*0012*/ 	.short	0x0101


	//----- nvinfo : EIATTR_VRC_CTA_INIT_COUNT
	.align		4
        /*0014*/ 	.byte	0x02, 0x4a
	.zero		1
	.zero		1


	//----- nvinfo : EIATTR_EXIT_INSTR_OFFSETS
	.align		4
        /*0018*/ 	.byte	0x04, 0x1c
        /*001a*/ 	.short	(.L_9 - .L_8)


	//   ....[0]....
.L_8:
        /*001c*/ 	.word	0x00000010


	//----- nvinfo : EIATTR_SW_WAR
	.align		4
.L_9:
        /*0020*/ 	.byte	0x04, 0x36
        /*0022*/ 	.short	(.L_11 - .L_10)
.L_10:
        /*0024*/ 	.word	0x00000008
.L_11:


//--------------------- .nv.callgraph             --------------------------
	.section	.nv.callgraph,"",@"SHT_CUDA_CALLGRAPH"
	.align	4
	.sectionentsize	8
	.align		4
        /*0000*/ 	.word	0x00000000
	.align		4
        /*0004*/ 	.word	0xffffffff
	.align		4
        /*0008*/ 	.word	0x00000000
	.align		4
        /*000c*/ 	.word	0xfffffffe
	.align		4
        /*0010*/ 	.word	0x00000000
	.align		4
        /*0014*/ 	.word	0xfffffffd
	.align		4
        /*0018*/ 	.word	0x00000000
	.align		4
        /*001c*/ 	.word	0xfffffffc


//--------------------- .text._Z8testFuncv        --------------------------
	.section	.text._Z8testFuncv,"ax",@progbits
	.align	128
        .global         _Z8testFuncv
        .type           _Z8testFuncv,@function
        .size           _Z8testFuncv,(.L_x_1 - _Z8testFuncv)
        .other          _Z8testFuncv,@"STO_CUDA_ENTRY STV_DEFAULT"
_Z8testFuncv:
.text._Z8testFuncv:
[----:B------:R-:W-:Y:S01]  /*0000*/  LDC R1, c[0x0][0x37c] ;  /* 0x0000df00ff017b82 */ /* 0x000fe20000000800 */
[----:B------:R-:W-:Y:S05]  /*0010*/  EXIT ;  /* 0x000000000000794d */ /* 0x000fea0003800000 */
.L_x_0:
[----:B------:R-:W-:-:S00]  /*0020*/  BRA `(.L_x_0) ;  /* 0xfffffffc00fc7947 */ /* 0x000fc0000383ffff */
[----:B------:R-:W-:-:S00]  /*0030*/  NOP ;  /* 0x0000000000007918 */ /* 0x000fc00000000000 */
        /* <DEDUP_REMOVED lines=12> */
.L_x_1:


//--------------------- .nv.shared.reserved.0     --------------------------
	.section	.nv.shared.reserved.0,"aw",@nobits
	.weak		__nv_reservedSMEM_offset_0_alias
	.size		__nv_reservedSMEM_offset_0_alias, 0, 64
	.other		__nv_reservedSMEM_offset_0_alias,@"STO_CUDA_RESERVED_SHARED STV_DEFAULT"
__nv_reservedSMEM_offset_0_alias:
	.zero		0
	.zero		64


//--------------------- .nv.constant0._Z8testFuncv --------------------------
	.section	.nv.constant0._Z8testFuncv,"a",@progbits
	.sectionflags	@""
	.align	4
.nv.constant0._Z8testFuncv:
	.zero		896


//--------------------- SYMBOLS --------------------------

	.type		.nv.reservedSmem.offset0,@object
	.size		.nv.reservedSmem.offset0,0x4
